//
// Generated by NVIDIA NVVM Compiler
//
// Compiler Build ID: CL-36424714
// Cuda compilation tools, release 13.0, V13.0.88
// Based on NVVM 20.0.0
//

.version 9.0
.target sm_100
.address_size 64

	// .globl	_Z14devSetRngStatejP17curandStateXORWOW
.global .align 4 .b8 precalc_xorwow_matrix[102400];
.global .align 4 .b8 precalc_xorwow_offset_matrix[102400];
.global .align 4 .b8 mrg32k3aM1[2304];
.global .align 4 .b8 mrg32k3aM2[2304];
.global .align 4 .b8 mrg32k3aM1SubSeq[2016];
.global .align 4 .b8 mrg32k3aM2SubSeq[2016];
.global .align 4 .b8 mrg32k3aM1Seq[2304];
.global .align 4 .b8 mrg32k3aM2Seq[2304];
.const .align 8 .b8 __cr_lgamma_table[72];

.visible .entry _Z14devSetRngStatejP17curandStateXORWOW(
	.param .u32 _Z14devSetRngStatejP17curandStateXORWOW_param_0,
	.param .u64 .ptr .align 1 _Z14devSetRngStatejP17curandStateXORWOW_param_1
)
{
	.reg .pred 	%p<24>;
	.reg .b32 	%r<410>;
	.reg .b64 	%rd<18>;

	ld.param.u32 	%r183, [_Z14devSetRngStatejP17curandStateXORWOW_param_0];
	ld.param.u64 	%rd8, [_Z14devSetRngStatejP17curandStateXORWOW_param_1];
	cvta.to.global.u64 	%rd9, %rd8;
	mov.u32 	%r1, %tid.x;
	mov.u32 	%r184, %ctaid.x;
	mov.u32 	%r185, %ntid.x;
	mad.lo.s32 	%r186, %r184, %r185, %r1;
	add.s32 	%r187, %r183, %r1;
	mul.wide.u32 	%rd10, %r186, 48;
	add.s64 	%rd1, %rd9, %rd10;
	xor.b32  	%r188, %r187, -1429050551;
	mul.lo.s32 	%r189, %r188, 1099087573;
	add.s32 	%r190, %r189, -638133224;
	add.s32 	%r191, %r189, 123456789;
	st.global.v2.u32 	[%rd1], {%r190, %r191};
	xor.b32  	%r192, %r189, 362436069;
	mov.b32 	%r193, -123459836;
	st.global.v2.u32 	[%rd1+8], {%r192, %r193};
	add.s32 	%r194, %r189, 5783321;
	mov.b32 	%r195, -589760388;
	st.global.v2.u32 	[%rd1+16], {%r195, %r194};
	setp.eq.s32 	%p1, %r1, 0;
	@%p1 bra 	$L__BB0_42;
	cvt.u64.u32 	%rd17, %r1;
	mov.b32 	%r316, 0;
	mov.u64 	%rd12, precalc_xorwow_matrix;
$L__BB0_2:
	and.b64  	%rd4, %rd17, 3;
	setp.eq.s64 	%p2, %rd4, 0;
	@%p2 bra 	$L__BB0_41;
	mul.wide.u32 	%rd11, %r316, 3200;
	add.s64 	%rd5, %rd12, %rd11;
	cvt.u32.u64 	%r3, %rd4;
	mov.b32 	%r317, 0;
$L__BB0_4:
	mov.b32 	%r330, 0;
	mov.u32 	%r331, %r330;
	mov.u32 	%r332, %r330;
	mov.u32 	%r333, %r330;
	mov.u32 	%r334, %r330;
	mov.u32 	%r323, %r330;
$L__BB0_5:
	mul.wide.u32 	%rd13, %r323, 4;
	add.s64 	%rd14, %rd1, %rd13;
	ld.global.u32 	%r11, [%rd14+4];
	shl.b32 	%r12, %r323, 5;
	mov.b32 	%r329, 0;
$L__BB0_6:
	.pragma "nounroll";
	shr.u32 	%r200, %r11, %r329;
	and.b32  	%r201, %r200, 1;
	setp.eq.b32 	%p3, %r201, 1;
	not.pred 	%p4, %p3;
	add.s32 	%r202, %r12, %r329;
	mul.lo.s32 	%r203, %r202, 5;
	mul.wide.u32 	%rd15, %r203, 4;
	add.s64 	%rd6, %rd5, %rd15;
	@%p4 bra 	$L__BB0_8;
	ld.global.u32 	%r204, [%rd6];
	xor.b32  	%r334, %r334, %r204;
	ld.global.u32 	%r205, [%rd6+4];
	xor.b32  	%r333, %r333, %r205;
	ld.global.u32 	%r206, [%rd6+8];
	xor.b32  	%r332, %r332, %r206;
	ld.global.u32 	%r207, [%rd6+12];
	xor.b32  	%r331, %r331, %r207;
	ld.global.u32 	%r208, [%rd6+16];
	xor.b32  	%r330, %r330, %r208;
$L__BB0_8:
	and.b32  	%r210, %r200, 2;
	setp.eq.s32 	%p5, %r210, 0;
	@%p5 bra 	$L__BB0_10;
	ld.global.u32 	%r211, [%rd6+20];
	xor.b32  	%r334, %r334, %r211;
	ld.global.u32 	%r212, [%rd6+24];
	xor.b32  	%r333, %r333, %r212;
	ld.global.u32 	%r213, [%rd6+28];
	xor.b32  	%r332, %r332, %r213;
	ld.global.u32 	%r214, [%rd6+32];
	xor.b32  	%r331, %r331, %r214;
	ld.global.u32 	%r215, [%rd6+36];
	xor.b32  	%r330, %r330, %r215;
$L__BB0_10:
	and.b32  	%r217, %r200, 4;
	setp.eq.s32 	%p6, %r217, 0;
	@%p6 bra 	$L__BB0_12;
	ld.global.u32 	%r218, [%rd6+40];
	xor.b32  	%r334, %r334, %r218;
	ld.global.u32 	%r219, [%rd6+44];
	xor.b32  	%r333, %r333, %r219;
	ld.global.u32 	%r220, [%rd6+48];
	xor.b32  	%r332, %r332, %r220;
	ld.global.u32 	%r221, [%rd6+52];
	xor.b32  	%r331, %r331, %r221;
	ld.global.u32 	%r222, [%rd6+56];
	xor.b32  	%r330, %r330, %r222;
$L__BB0_12:
	and.b32  	%r224, %r200, 8;
	setp.eq.s32 	%p7, %r224, 0;
	@%p7 bra 	$L__BB0_14;
	ld.global.u32 	%r225, [%rd6+60];
	xor.b32  	%r334, %r334, %r225;
	ld.global.u32 	%r226, [%rd6+64];
	xor.b32  	%r333, %r333, %r226;
	ld.global.u32 	%r227, [%rd6+68];
	xor.b32  	%r332, %r332, %r227;
	ld.global.u32 	%r228, [%rd6+72];
	xor.b32  	%r331, %r331, %r228;
	ld.global.u32 	%r229, [%rd6+76];
	xor.b32  	%r330, %r330, %r229;
$L__BB0_14:
	and.b32  	%r231, %r200, 16;
	setp.eq.s32 	%p8, %r231, 0;
	@%p8 bra 	$L__BB0_16;
	ld.global.u32 	%r232, [%rd6+80];
	xor.b32  	%r334, %r334, %r232;
	ld.global.u32 	%r233, [%rd6+84];
	xor.b32  	%r333, %r333, %r233;
	ld.global.u32 	%r234, [%rd6+88];
	xor.b32  	%r332, %r332, %r234;
	ld.global.u32 	%r235, [%rd6+92];
	xor.b32  	%r331, %r331, %r235;
	ld.global.u32 	%r236, [%rd6+96];
	xor.b32  	%r330, %r330, %r236;
$L__BB0_16:
	and.b32  	%r238, %r200, 32;
	setp.eq.s32 	%p9, %r238, 0;
	@%p9 bra 	$L__BB0_18;
	ld.global.u32 	%r239, [%rd6+100];
	xor.b32  	%r334, %r334, %r239;
	ld.global.u32 	%r240, [%rd6+104];
	xor.b32  	%r333, %r333, %r240;
	ld.global.u32 	%r241, [%rd6+108];
	xor.b32  	%r332, %r332, %r241;
	ld.global.u32 	%r242, [%rd6+112];
	xor.b32  	%r331, %r331, %r242;
	ld.global.u32 	%r243, [%rd6+116];
	xor.b32  	%r330, %r330, %r243;
$L__BB0_18:
	and.b32  	%r245, %r200, 64;
	setp.eq.s32 	%p10, %r245, 0;
	@%p10 bra 	$L__BB0_20;
	ld.global.u32 	%r246, [%rd6+120];
	xor.b32  	%r334, %r334, %r246;
	ld.global.u32 	%r247, [%rd6+124];
	xor.b32  	%r333, %r333, %r247;
	ld.global.u32 	%r248, [%rd6+128];
	xor.b32  	%r332, %r332, %r248;
	ld.global.u32 	%r249, [%rd6+132];
	xor.b32  	%r331, %r331, %r249;
	ld.global.u32 	%r250, [%rd6+136];
	xor.b32  	%r330, %r330, %r250;
$L__BB0_20:
	and.b32  	%r252, %r200, 128;
	setp.eq.s32 	%p11, %r252, 0;
	@%p11 bra 	$L__BB0_22;
	ld.global.u32 	%r253, [%rd6+140];
	xor.b32  	%r334, %r334, %r253;
	ld.global.u32 	%r254, [%rd6+144];
	xor.b32  	%r333, %r333, %r254;
	ld.global.u32 	%r255, [%rd6+148];
	xor.b32  	%r332, %r332, %r255;
	ld.global.u32 	%r256, [%rd6+152];
	xor.b32  	%r331, %r331, %r256;
	ld.global.u32 	%r257, [%rd6+156];
	xor.b32  	%r330, %r330, %r257;
$L__BB0_22:
	and.b32  	%r259, %r200, 256;
	setp.eq.s32 	%p12, %r259, 0;
	@%p12 bra 	$L__BB0_24;
	ld.global.u32 	%r260, [%rd6+160];
	xor.b32  	%r334, %r334, %r260;
	ld.global.u32 	%r261, [%rd6+164];
	xor.b32  	%r333, %r333, %r261;
	ld.global.u32 	%r262, [%rd6+168];
	xor.b32  	%r332, %r332, %r262;
	ld.global.u32 	%r263, [%rd6+172];
	xor.b32  	%r331, %r331, %r263;
	ld.global.u32 	%r264, [%rd6+176];
	xor.b32  	%r330, %r330, %r264;
$L__BB0_24:
	and.b32  	%r266, %r200, 512;
	setp.eq.s32 	%p13, %r266, 0;
	@%p13 bra 	$L__BB0_26;
	ld.global.u32 	%r267, [%rd6+180];
	xor.b32  	%r334, %r334, %r267;
	ld.global.u32 	%r268, [%rd6+184];
	xor.b32  	%r333, %r333, %r268;
	ld.global.u32 	%r269, [%rd6+188];
	xor.b32  	%r332, %r332, %r269;
	ld.global.u32 	%r270, [%rd6+192];
	xor.b32  	%r331, %r331, %r270;
	ld.global.u32 	%r271, [%rd6+196];
	xor.b32  	%r330, %r330, %r271;
$L__BB0_26:
	and.b32  	%r273, %r200, 1024;
	setp.eq.s32 	%p14, %r273, 0;
	@%p14 bra 	$L__BB0_28;
	ld.global.u32 	%r274, [%rd6+200];
	xor.b32  	%r334, %r334, %r274;
	ld.global.u32 	%r275, [%rd6+204];
	xor.b32  	%r333, %r333, %r275;
	ld.global.u32 	%r276, [%rd6+208];
	xor.b32  	%r332, %r332, %r276;
	ld.global.u32 	%r277, [%rd6+212];
	xor.b32  	%r331, %r331, %r277;
	ld.global.u32 	%r278, [%rd6+216];
	xor.b32  	%r330, %r330, %r278;
$L__BB0_28:
	and.b32  	%r280, %r200, 2048;
	setp.eq.s32 	%p15, %r280, 0;
	@%p15 bra 	$L__BB0_30;
	ld.global.u32 	%r281, [%rd6+220];
	xor.b32  	%r334, %r334, %r281;
	ld.global.u32 	%r282, [%rd6+224];
	xor.b32  	%r333, %r333, %r282;
	ld.global.u32 	%r283, [%rd6+228];
	xor.b32  	%r332, %r332, %r283;
	ld.global.u32 	%r284, [%rd6+232];
	xor.b32  	%r331, %r331, %r284;
	ld.global.u32 	%r285, [%rd6+236];
	xor.b32  	%r330, %r330, %r285;
$L__BB0_30:
	and.b32  	%r287, %r200, 4096;
	setp.eq.s32 	%p16, %r287, 0;
	@%p16 bra 	$L__BB0_32;
	ld.global.u32 	%r288, [%rd6+240];
	xor.b32  	%r334, %r334, %r288;
	ld.global.u32 	%r289, [%rd6+244];
	xor.b32  	%r333, %r333, %r289;
	ld.global.u32 	%r290, [%rd6+248];
	xor.b32  	%r332, %r332, %r290;
	ld.global.u32 	%r291, [%rd6+252];
	xor.b32  	%r331, %r331, %r291;
	ld.global.u32 	%r292, [%rd6+256];
	xor.b32  	%r330, %r330, %r292;
$L__BB0_32:
	and.b32  	%r294, %r200, 8192;
	setp.eq.s32 	%p17, %r294, 0;
	@%p17 bra 	$L__BB0_34;
	ld.global.u32 	%r295, [%rd6+260];
	xor.b32  	%r334, %r334, %r295;
	ld.global.u32 	%r296, [%rd6+264];
	xor.b32  	%r333, %r333, %r296;
	ld.global.u32 	%r297, [%rd6+268];
	xor.b32  	%r332, %r332, %r297;
	ld.global.u32 	%r298, [%rd6+272];
	xor.b32  	%r331, %r331, %r298;
	ld.global.u32 	%r299, [%rd6+276];
	xor.b32  	%r330, %r330, %r299;
$L__BB0_34:
	and.b32  	%r301, %r200, 16384;
	setp.eq.s32 	%p18, %r301, 0;
	@%p18 bra 	$L__BB0_36;
	ld.global.u32 	%r302, [%rd6+280];
	xor.b32  	%r334, %r334, %r302;
	ld.global.u32 	%r303, [%rd6+284];
	xor.b32  	%r333, %r333, %r303;
	ld.global.u32 	%r304, [%rd6+288];
	xor.b32  	%r332, %r332, %r304;
	ld.global.u32 	%r305, [%rd6+292];
	xor.b32  	%r331, %r331, %r305;
	ld.global.u32 	%r306, [%rd6+296];
	xor.b32  	%r330, %r330, %r306;
$L__BB0_36:
	and.b32  	%r308, %r200, 32768;
	setp.eq.s32 	%p19, %r308, 0;
	@%p19 bra 	$L__BB0_38;
	ld.global.u32 	%r309, [%rd6+300];
	xor.b32  	%r334, %r334, %r309;
	ld.global.u32 	%r310, [%rd6+304];
	xor.b32  	%r333, %r333, %r310;
	ld.global.u32 	%r311, [%rd6+308];
	xor.b32  	%r332, %r332, %r311;
	ld.global.u32 	%r312, [%rd6+312];
	xor.b32  	%r331, %r331, %r312;
	ld.global.u32 	%r313, [%rd6+316];
	xor.b32  	%r330, %r330, %r313;
$L__BB0_38:
	add.s32 	%r329, %r329, 16;
	setp.ne.s32 	%p20, %r329, 32;
	@%p20 bra 	$L__BB0_6;
	mad.lo.s32 	%r314, %r323, -31, %r12;
	add.s32 	%r323, %r314, 1;
	setp.ne.s32 	%p21, %r323, 5;
	@%p21 bra 	$L__BB0_5;
	st.global.u32 	[%rd1+4], %r334;
	st.global.u32 	[%rd1+8], %r333;
	st.global.u32 	[%rd1+12], %r332;
	st.global.u32 	[%rd1+16], %r331;
	st.global.u32 	[%rd1+20], %r330;
	add.s32 	%r317, %r317, 1;
	setp.lt.u32 	%p22, %r317, %r3;
	@%p22 bra 	$L__BB0_4;
$L__BB0_41:
	shr.u64 	%rd7, %rd17, 2;
	add.s32 	%r316, %r316, 1;
	setp.gt.u64 	%p23, %rd17, 3;
	mov.u64 	%rd17, %rd7;
	@%p23 bra 	$L__BB0_2;
$L__BB0_42:
	mov.b32 	%r315, 0;
	st.global.v2.u32 	[%rd1+24], {%r315, %r315};
	st.global.u32 	[%rd1+32], %r315;
	mov.b64 	%rd16, 0;
	st.global.u64 	[%rd1+40], %rd16;
	ret;

}
	// .globl	_Z17devGenUniformRandP17curandStateXORWOWPf
.visible .entry _Z17devGenUniformRandP17curandStateXORWOWPf(
	.param .u64 .ptr .align 1 _Z17devGenUniformRandP17curandStateXORWOWPf_param_0,
	.param .u64 .ptr .align 1 _Z17devGenUniformRandP17curandStateXORWOWPf_param_1
)
{
	.reg .b32 	%r<20>;
	.reg .b32 	%f<3>;
	.reg .b64 	%rd<9>;

	ld.param.u64 	%rd1, [_Z17devGenUniformRandP17curandStateXORWOWPf_param_0];
	ld.param.u64 	%rd2, [_Z17devGenUniformRandP17curandStateXORWOWPf_param_1];
	cvta.to.global.u64 	%rd3, %rd2;
	cvta.to.global.u64 	%rd4, %rd1;
	mov.u32 	%r1, %tid.x;
	mov.u32 	%r2, %ctaid.x;
	mov.u32 	%r3, %ntid.x;
	mad.lo.s32 	%r4, %r2, %r3, %r1;
	mul.wide.u32 	%rd5, %r4, 48;
	add.s64 	%rd6, %rd4, %rd5;
	ld.global.v2.u32 	{%r5, %r6}, [%rd6];
	shr.u32 	%r7, %r6, 2;
	xor.b32  	%r8, %r7, %r6;
	ld.global.v2.u32 	{%r9, %r10}, [%rd6+8];
	ld.global.v2.u32 	{%r11, %r12}, [%rd6+16];
	st.global.v2.u32 	[%rd6+8], {%r10, %r11};
	shl.b32 	%r13, %r12, 4;
	shl.b32 	%r14, %r8, 1;
	xor.b32  	%r15, %r14, %r13;
	xor.b32  	%r16, %r15, %r8;
	xor.b32  	%r17, %r16, %r12;
	st.global.v2.u32 	[%rd6+16], {%r12, %r17};
	add.s32 	%r18, %r5, 362437;
	st.global.v2.u32 	[%rd6], {%r18, %r9};
	add.s32 	%r19, %r17, %r18;
	cvt.rn.f32.u32 	%f1, %r19;
	fma.rn.f32 	%f2, %f1, 0f2F800000, 0f2F000000;
	mul.wide.u32 	%rd7, %r4, 4;
	add.s64 	%rd8, %rd3, %rd7;
	st.global.f32 	[%rd8], %f2;
	ret;

}


// ===== COMPILED SASS (sm_100) =====

	.target	sm_100

	.elftype	@"ET_EXEC"


//--------------------- .note.nv.tkinfo           --------------------------
	.section	.note.nv.tkinfo,"",@"SHT_NOTE"
	.sectionflags	@"SHF_NOTE_NV_TKINFO"
	.tkinfo
        /*0018*/ 	.word	0x00000002
        /*0030*/ 	.string	""
        /*0030*/ 	.string	"ptxas"
        /*0030*/ 	.string	"Cuda compilation tools, release 13.0, V13.0.88"
        /*0030*/ 	.string	"Build cuda_13.0.r13.0/compiler.36424714_0"
        /*0030*/ 	.string	"-arch sm_100 -m 64 "



//--------------------- .note.nv.cuinfo           --------------------------
	.section	.note.nv.cuinfo,"",@"SHT_NOTE"
	.sectionflags	@"SHF_NOTE_NV_CUINFO"
        /*0018*/ 	.short	0x0002
        /*001a*/ 	.short	0x0064
        /*001c*/ 	.short	0x0082
	.zero		2


//--------------------- .nv.info                  --------------------------
	.section	.nv.info,"",@"SHT_CUDA_INFO"
	.align	4


	//----- nvinfo : EIATTR_REGCOUNT
	.align		4
        /*0000*/ 	.byte	0x04, 0x2f
        /*0002*/ 	.short	(.L_10 - .L_9)
	.align		4
.L_9:
        /*0004*/ 	.word	index@(_Z14devSetRngStatejP17curandStateXORWOW)
        /*0008*/ 	.word	0x0000001f


	//----- nvinfo : EIATTR_FRAME_SIZE
	.align		4
.L_10:
        /*000c*/ 	.byte	0x04, 0x11
        /*000e*/ 	.short	(.L_12 - .L_11)
	.align		4
.L_11:
        /*0010*/ 	.word	index@(_Z14devSetRngStatejP17curandStateXORWOW)
        /*0014*/ 	.word	0x00000000


	//----- nvinfo : EIATTR_REGCOUNT
	.align		4
.L_12:
        /*0018*/ 	.byte	0x04, 0x2f
        /*001a*/ 	.short	(.L_14 - .L_13)
	.align		4
.L_13:
        /*001c*/ 	.word	index@(_Z17devGenUniformRandP17curandStateXORWOWPf)
        /*0020*/ 	.word	0x00000016


	//----- nvinfo : EIATTR_FRAME_SIZE
	.align		4
.L_14:
        /*0024*/ 	.byte	0x04, 0x11
        /*0026*/ 	.short	(.L_16 - .L_15)
	.align		4
.L_15:
        /*0028*/ 	.word	index@(_Z17devGenUniformRandP17curandStateXORWOWPf)
        /*002c*/ 	.word	0x00000000


	//----- nvinfo : EIATTR_MIN_STACK_SIZE
	.align		4
.L_16:
        /*0030*/ 	.byte	0x04, 0x12
        /*0032*/ 	.short	(.L_18 - .L_17)
	.align		4
.L_17:
        /*0034*/ 	.word	index@(_Z17devGenUniformRandP17curandStateXORWOWPf)
        /*0038*/ 	.word	0x00000000


	//----- nvinfo : EIATTR_MIN_STACK_SIZE
	.align		4
.L_18:
        /*003c*/ 	.byte	0x04, 0x12
        /*003e*/ 	.short	(.L_20 - .L_19)
	.align		4
.L_19:
        /*0040*/ 	.word	index@(_Z14devSetRngStatejP17curandStateXORWOW)
        /*0044*/ 	.word	0x00000000
.L_20:


//--------------------- .nv.compat                --------------------------
	.section	.nv.compat,"",@"SHT_CUDA_COMPAT_INFO"
	.align	4
        /*0000*/ 	.byte	0x02, 0x09, 0x00, 0x00, 0x02, 0x02, 0x01, 0x00, 0x02, 0x05, 0x05, 0x00, 0x03, 0x07, 0x01, 0x01
        /*0010*/ 	.byte	0x02, 0x03, 0x00, 0x00, 0x02, 0x06, 0x01, 0x00, 0x04, 0x0b, 0x08, 0x00, 0x09, 0x00, 0x00, 0x00
        /*0020*/ 	.byte	0x00, 0x00, 0x00, 0x00


//--------------------- .nv.info._Z17devGenUniformRandP17curandStateXORWOWPf --------------------------
	.section	.nv.info._Z17devGenUniformRandP17curandStateXORWOWPf,"",@"SHT_CUDA_INFO"
	.sectionflags	@""
	.align	4


	//----- nvinfo : EIATTR_CUDA_API_VERSION
	.align		4
        /*0000*/ 	.byte	0x04, 0x37
        /*0002*/ 	.short	(.L_22 - .L_21)
.L_21:
        /*0004*/ 	.word	0x00000082


	//----- nvinfo : EIATTR_KPARAM_INFO
	.align		4
.L_22:
        /*0008*/ 	.byte	0x04, 0x17
        /*000a*/ 	.short	(.L_24 - .L_23)
.L_23:
        /*000c*/ 	.word	0x00000000
        /*0010*/ 	.short	0x0001
        /*0012*/ 	.short	0x0008
        /*0014*/ 	.byte	0x00, 0xf5, 0x21, 0x00


	//----- nvinfo : EIATTR_KPARAM_INFO
	.align		4
.L_24:
        /*0018*/ 	.byte	0x04, 0x17
        /*001a*/ 	.short	(.L_26 - .L_25)
.L_25:
        /*001c*/ 	.word	0x00000000
        /*0020*/ 	.short	0x0000
        /*0022*/ 	.short	0x0000
        /*0024*/ 	.byte	0x00, 0xf5, 0x21, 0x00


	//----- nvinfo : EIATTR_SPARSE_MMA_MASK
	.align		4
.L_26:
        /*0028*/ 	.byte	0x03, 0x50
        /*002a*/ 	.short	0x0000


	//----- nvinfo : EIATTR_MAXREG_COUNT
	.align		4
        /*002c*/ 	.byte	0x03, 0x1b
        /*002e*/ 	.short	0x00ff


	//----- nvinfo : EIATTR_MERCURY_ISA_VERSION
	.align		4
        /*0030*/ 	.byte	0x03, 0x5f
        /*0032*/ 	.short	0x0101


	//----- nvinfo : EIATTR_VRC_CTA_INIT_COUNT
	.align		4
        /*0034*/ 	.byte	0x02, 0x4a
	.zero		1
	.zero		1


	//----- nvinfo : EIATTR_EXIT_INSTR_OFFSETS
	.align		4
        /*0038*/ 	.byte	0x04, 0x1c
        /*003a*/ 	.short	(.L_28 - .L_27)


	//   ....[0]....
.L_27:
        /*003c*/ 	.word	0x00000200


	//----- nvinfo : EIATTR_CBANK_PARAM_SIZE
	.align		4
.L_28:
        /*0040*/ 	.byte	0x03, 0x19
        /*0042*/ 	.short	0x0010


	//----- nvinfo : EIATTR_PARAM_CBANK
	.align		4
        /*0044*/ 	.byte	0x04, 0x0a
        /*0046*/ 	.short	(.L_30 - .L_29)
	.align		4
.L_29:
        /*0048*/ 	.word	index@(.nv.constant0._Z17devGenUniformRandP17curandStateXORWOWPf)
        /*004c*/ 	.short	0x0380
        /*004e*/ 	.short	0x0010


	//----- nvinfo : EIATTR_SW_WAR
	.align		4
.L_30:
        /*0050*/ 	.byte	0x04, 0x36
        /*0052*/ 	.short	(.L_32 - .L_31)
.L_31:
        /*0054*/ 	.word	0x00000008
.L_32:


//--------------------- .nv.info._Z14devSetRngStatejP17curandStateXORWOW --------------------------
	.section	.nv.info._Z14devSetRngStatejP17curandStateXORWOW,"",@"SHT_CUDA_INFO"
	.sectionflags	@""
	.align	4


	//----- nvinfo : EIATTR_CUDA_API_VERSION
	.align		4
        /*0000*/ 	.byte	0x04, 0x37
        /*0002*/ 	.short	(.L_34 - .L_33)
.L_33:
        /*0004*/ 	.word	0x00000082


	//----- nvinfo : EIATTR_KPARAM_INFO
	.align		4
.L_34:
        /*0008*/ 	.byte	0x04, 0x17
        /*000a*/ 	.short	(.L_36 - .L_35)
.L_35:
        /*000c*/ 	.word	0x00000000
        /*0010*/ 	.short	0x0001
        /*0012*/ 	.short	0x0008
        /*0014*/ 	.byte	0x00, 0xf5, 0x21, 0x00


	//----- nvinfo : EIATTR_KPARAM_INFO
	.align		4
.L_36:
        /*0018*/ 	.byte	0x04, 0x17
        /*001a*/ 	.short	(.L_38 - .L_37)
.L_37:
        /*001c*/ 	.word	0x00000000
        /*0020*/ 	.short	0x0000
        /*0022*/ 	.short	0x0000
        /*0024*/ 	.byte	0x00, 0xf0, 0x11, 0x00


	//----- nvinfo : EIATTR_SPARSE_MMA_MASK
	.align		4
.L_38:
        /*0028*/ 	.byte	0x03, 0x50
        /*002a*/ 	.short	0x0000


	//----- nvinfo : EIATTR_MAXREG_COUNT
	.align		4
        /*002c*/ 	.byte	0x03, 0x1b
        /*002e*/ 	.short	0x00ff


	//----- nvinfo : EIATTR_MERCURY_ISA_VERSION
	.align		4
        /*0030*/ 	.byte	0x03, 0x5f
        /*0032*/ 	.short	0x0101


	//----- nvinfo : EIATTR_VRC_CTA_INIT_COUNT
	.align		4
        /*0034*/ 	.byte	0x02, 0x4a
	.zero		1
	.zero		1


	//----- nvinfo : EIATTR_EXIT_INSTR_OFFSETS
	.align		4
        /*0038*/ 	.byte	0x04, 0x1c
        /*003a*/ 	.short	(.L_40 - .L_39)


	//   ....[0]....
.L_39:
        /*003c*/ 	.word	0x00000ec0


	//----- nvinfo : EIATTR_CRS_STACK_SIZE
	.align		4
.L_40:
        /*0040*/ 	.byte	0x04, 0x1e
        /*0042*/ 	.short	(.L_42 - .L_41)
.L_41:
        /*0044*/ 	.word	0x00000000


	//----- nvinfo : EIATTR_CBANK_PARAM_SIZE
	.align		4
.L_42:
        /*0048*/ 	.byte	0x03, 0x19
        /*004a*/ 	.short	0x0010


	//----- nvinfo : EIATTR_PARAM_CBANK
	.align		4
        /*004c*/ 	.byte	0x04, 0x0a
        /*004e*/ 	.short	(.L_44 - .L_43)
	.align		4
.L_43:
        /*0050*/ 	.word	index@(.nv.constant0._Z14devSetRngStatejP17curandStateXORWOW)
        /*0054*/ 	.short	0x0380
        /*0056*/ 	.short	0x0010


	//----- nvinfo : EIATTR_SW_WAR
	.align		4
.L_44:
        /*0058*/ 	.byte	0x04, 0x36
        /*005a*/ 	.short	(.L_46 - .L_45)
.L_45:
        /*005c*/ 	.word	0x00000008
.L_46:


//--------------------- .nv.callgraph             --------------------------
	.section	.nv.callgraph,"",@"SHT_CUDA_CALLGRAPH"
	.align	4
	.sectionentsize	8
	.align		4
        /*0000*/ 	.word	0x00000000
	.align		4
        /*0004*/ 	.word	0xffffffff
	.align		4
        /*0008*/ 	.word	0x00000000
	.align		4
        /*000c*/ 	.word	0xfffffffe
	.align		4
        /*0010*/ 	.word	0x00000000
	.align		4
        /*0014*/ 	.word	0xfffffffd
	.align		4
        /*0018*/ 	.word	0x00000000
	.align		4
        /*001c*/ 	.word	0xfffffffc


//--------------------- .nv.constant4             --------------------------
	.section	.nv.constant4,"a",@progbits
	.align	8
	.align		8
.nv.constant4:
        /*0000*/ 	.dword	precalc_xorwow_matrix
	.align		8
        /*0008*/ 	.dword	precalc_xorwow_offset_matrix
	.align		8
        /*0010*/ 	.dword	mrg32k3aM1
	.align		8
        /*0018*/ 	.dword	mrg32k3aM2
	.align		8
        /*0020*/ 	.dword	mrg32k3aM1SubSeq
	.align		8
        /*0028*/ 	.dword	mrg32k3aM2SubSeq
	.align		8
        /*0030*/ 	.dword	mrg32k3aM1Seq
	.align		8
        /*0038*/ 	.dword	mrg32k3aM2Seq


//--------------------- .nv.constant3             --------------------------
	.section	.nv.constant3,"a",@progbits
	.align	8
.nv.constant3:
	.type		__cr_lgamma_table,@object
	.size		__cr_lgamma_table,(.L_8 - __cr_lgamma_table)
__cr_lgamma_table:
        /*0000*/ 	.byte	0x00, 0x00, 0x00, 0x00, 0x00, 0x00, 0x00, 0x00, 0x00, 0x00, 0x00, 0x00, 0x00, 0x00, 0x00, 0x00
        /*0010*/ 	.byte	0xef, 0x39, 0xfa, 0xfe, 0x42, 0x2e, 0xe6, 0x3f, 0x02, 0x20, 0x2a, 0xfa, 0x0b, 0xab, 0xfc, 0x3f
        /*0020*/ 	.byte	0xf9, 0x2c, 0x92, 0x7c, 0xa7, 0x6c, 0x09, 0x40, 0xc9, 0x79, 0x44, 0x3c, 0x64, 0x26, 0x13, 0x40
        /*0030*/ 	.byte	0xca, 0x01, 0xcf, 0x3a, 0x27, 0x51, 0x1a, 0x40, 0x30, 0xcc, 0x2d, 0xf3, 0xe1, 0x0c, 0x21, 0x40
        /*0040*/ 	.byte	0x0d, 0xb7, 0xfc, 0x82, 0x8e, 0x35, 0x25, 0x40
.L_8:


//--------------------- .text._Z17devGenUniformRandP17curandStateXORWOWPf --------------------------
	.section	.text._Z17devGenUniformRandP17curandStateXORWOWPf,"ax",@progbits
	.align	128
        .global         _Z17devGenUniformRandP17curandStateXORWOWPf
        .type           _Z17devGenUniformRandP17curandStateXORWOWPf,@function
        .size           _Z17devGenUniformRandP17curandStateXORWOWPf,(.L_x_10 - _Z17devGenUniformRandP17curandStateXORWOWPf)
        .other          _Z17devGenUniformRandP17curandStateXORWOWPf,@"STO_CUDA_ENTRY STV_DEFAULT"
_Z17devGenUniformRandP17curandStateXORWOWPf:
.text._Z17devGenUniformRandP17curandStateXORWOWPf:
[----:B------:R-:W-:Y:S01]  /*0000*/  LDC R1, c[0x0][0x37c] ;  /* 0x0000df00ff017b82 */ /* 0x000fe20000000800 */
[----:B------:R-:W0:Y:S07]  /*0010*/  S2R R11, SR_TID.X ;  /* 0x00000000000b7919 */ /* 0x000e2e0000002100 */
[----:B------:R-:W0:Y:S01]  /*0020*/  S2UR UR6, SR_CTAID.X ;  /* 0x00000000000679c3 */ /* 0x000e220000002500 */
[----:B------:R-:W1:Y:S07]  /*0030*/  LDCU.64 UR4, c[0x0][0x358] ;  /* 0x00006b00ff0477ac */ /* 0x000e6e0008000a00 */
[----:B------:R-:W0:Y:S08]  /*0040*/  LDC R0, c[0x0][0x360] ;  /* 0x0000d800ff007b82 */ /* 0x000e300000000800 */
[----:B------:R-:W2:Y:S08]  /*0050*/  LDC.64 R2, c[0x0][0x380] ;  /* 0x0000e000ff027b82 */ /* 0x000eb00000000a00 */
[----:B------:R-:W3:Y:S01]  /*0060*/  LDC.64 R8, c[0x0][0x388] ;  /* 0x0000e200ff087b82 */ /* 0x000ee20000000a00 */
[----:B0-----:R-:W-:-:S04]  /*0070*/  IMAD R11, R0, UR6, R11 ;  /* 0x00000006000b7c24 */ /* 0x001fc8000f8e020b */
[----:B--2---:R-:W-:-:S05]  /*0080*/  IMAD.WIDE.U32 R2, R11, 0x30, R2 ;  /* 0x000000300b027825 */ /* 0x004fca00078e0002 */
[----:B-1----:R-:W2:Y:S04]  /*0090*/  LDG.E.64 R12, desc[UR4][R2.64] ;  /* 0x00000004020c7981 */ /* 0x002ea8000c1e1b00 */
[----:B------:R-:W4:Y:S04]  /*00a0*/  LDG.E.64 R6, desc[UR4][R2.64+0x10] ;  /* 0x0000100402067981 */ /* 0x000f28000c1e1b00 */
[----:B------:R-:W5:Y:S01]  /*00b0*/  LDG.E.64 R4, desc[UR4][R2.64+0x8] ;  /* 0x0000080402047981 */ /* 0x000f62000c1e1b00 */
[----:B------:R-:W-:Y:S02]  /*00c0*/  IMAD.MOV.U32 R15, RZ, RZ, 0x2f800000 ;  /* 0x2f800000ff0f7424 */ /* 0x000fe400078e00ff */
[----:B---3--:R-:W-:Y:S01]  /*00d0*/  IMAD.WIDE.U32 R8, R11, 0x4, R8 ;  /* 0x000000040b087825 */ /* 0x008fe200078e0008 */
[----:B--2---:R-:W-:-:S03]  /*00e0*/  SHF.R.U32.HI R0, RZ, 0x2, R13 ;  /* 0x00000002ff007819 */ /* 0x004fc6000001160d */
[----:B------:R-:W-:Y:S01]  /*00f0*/  VIADD R12, R12, 0x587c5 ;  /* 0x000587c50c0c7836 */ /* 0x000fe20000000000 */
[----:B------:R-:W-:Y:S01]  /*0100*/  LOP3.LUT R0, R0, R13, RZ, 0x3c, !PT ;  /* 0x0000000d00007212 */ /* 0x000fe200078e3cff */
[----:B----4-:R-:W-:Y:S01]  /*0110*/  IMAD.SHL.U32 R13, R7, 0x10, RZ ;  /* 0x00000010070d7824 */ /* 0x010fe200078e00ff */
[----:B------:R-:W-:Y:S01]  /*0120*/  MOV R17, R6 ;  /* 0x0000000600117202 */ /* 0x000fe20000000f00 */
[----:B------:R-:W-:Y:S01]  /*0130*/  IMAD.MOV.U32 R18, RZ, RZ, R7 ;  /* 0x000000ffff127224 */ /* 0x000fe200078e0007 */
[C---:B------:R-:W-:Y:S02]  /*0140*/  SHF.L.U32 R10, R0.reuse, 0x1, RZ ;  /* 0x00000001000a7819 */ /* 0x040fe400000006ff */
[----:B-----5:R-:W-:Y:S02]  /*0150*/  MOV R16, R5 ;  /* 0x0000000500107202 */ /* 0x020fe40000000f00 */
[----:B------:R-:W-:Y:S01]  /*0160*/  LOP3.LUT R10, R0, R10, R13, 0x96, !PT ;  /* 0x0000000a000a7212 */ /* 0x000fe200078e960d */
[----:B------:R-:W-:-:S02]  /*0170*/  IMAD.MOV.U32 R13, RZ, RZ, R4 ;  /* 0x000000ffff0d7224 */ /* 0x000fc400078e0004 */
[----:B------:R-:W-:Y:S01]  /*0180*/  STG.E.64 desc[UR4][R2.64+0x8], R16 ;  /* 0x0000081002007986 */ /* 0x000fe2000c101b04 */
[----:B------:R-:W-:-:S03]  /*0190*/  LOP3.LUT R19, R10, R7, RZ, 0x3c, !PT ;  /* 0x000000070a137212 */ /* 0x000fc600078e3cff */
[----:B------:R-:W-:Y:S01]  /*01a0*/  STG.E.64 desc[UR4][R2.64], R12 ;  /* 0x0000000c02007986 */ /* 0x000fe2000c101b04 */
[----:B------:R-:W-:-:S03]  /*01b0*/  IADD3 R0, PT, PT, R19, R12, RZ ;  /* 0x0000000c13007210 */ /* 0x000fc60007ffe0ff */
[----:B------:R-:W-:Y:S01]  /*01c0*/  STG.E.64 desc[UR4][R2.64+0x10], R18 ;  /* 0x0000101202007986 */ /* 0x000fe2000c101b04 */
[----:B------:R-:W-:-:S05]  /*01d0*/  I2FP.F32.U32 R0, R0 ;  /* 0x0000000000007245 */ /* 0x000fca0000201000 */
[----:B------:R-:W-:-:S05]  /*01e0*/  FFMA R15, R0, R15, 1.1641532182693481445e-10 ;  /* 0x2f000000000f7423 */ /* 0x000fca000000000f */
[----:B------:R-:W-:Y:S01]  /*01f0*/  STG.E desc[UR4][R8.64], R15 ;  /* 0x0000000f08007986 */ /* 0x000fe2000c101904 */
[----:B------:R-:W-:Y:S05]  /*0200*/  EXIT ;  /* 0x000000000000794d */ /* 0x000fea0003800000 */
.L_x_0:
[----:B------:R-:W-:-:S00]  /*0210*/  BRA `(.L_x_0) ;  /* 0xfffffffc00fc7947 */ /* 0x000fc0000383ffff */
[----:B------:R-:W-:-:S00]  /*0220*/  NOP ;  /* 0x0000000000007918 */ /* 0x000fc00000000000 */
        /* <DEDUP_REMOVED lines=13> */
.L_x_10:


//--------------------- .text._Z14devSetRngStatejP17curandStateXORWOW --------------------------
	.section	.text._Z14devSetRngStatejP17curandStateXORWOW,"ax",@progbits
	.align	128
        .global         _Z14devSetRngStatejP17curandStateXORWOW
        .type           _Z14devSetRngStatejP17curandStateXORWOW,@function
        .size           _Z14devSetRngStatejP17curandStateXORWOW,(.L_x_11 - _Z14devSetRngStatejP17curandStateXORWOW)
        .other          _Z14devSetRngStatejP17curandStateXORWOW,@"STO_CUDA_ENTRY STV_DEFAULT"
_Z14devSetRngStatejP17curandStateXORWOW:
.text._Z14devSetRngStatejP17curandStateXORWOW:
[----:B------:R-:W-:Y:S01]  /*0000*/  LDC R1, c[0x0][0x37c] ;  /* 0x0000df00ff017b82 */ /* 0x000fe20000000800 */
[----:B------:R-:W0:Y:S01]  /*0010*/  S2R R8, SR_TID.X ;  /* 0x0000000000087919 */ /* 0x000e220000002100 */
[----:B------:R-:W0:Y:S06]  /*0020*/  LDCU UR4, c[0x0][0x380] ;  /* 0x00007000ff0477ac */ /* 0x000e2c0008000800 */
[----:B------:R-:W1:Y:S01]  /*0030*/  S2UR UR6, SR_CTAID.X ;  /* 0x00000000000679c3 */ /* 0x000e620000002500 */
[----:B------:R-:W-:Y:S01]  /*0040*/  IMAD.MOV.U32 R5, RZ, RZ, -0x75bd8fc ;  /* 0xf8a42704ff057424 */ /* 0x000fe200078e00ff */
[----:B------:R-:W-:Y:S01]  /*0050*/  BSSY.RECONVERGENT B0, `(.L_x_1) ;  /* 0x00000e3000007945 */ /* 0x000fe20003800200 */
[----:B------:R-:W-:-:S05]  /*0060*/  IMAD.MOV.U32 R10, RZ, RZ, -0x23270784 ;  /* 0xdcd8f87cff0a7424 */ /* 0x000fca00078e00ff */
[----:B------:R-:W1:Y:S08]  /*0070*/  LDC R3, c[0x0][0x360] ;  /* 0x0000d800ff037b82 */ /* 0x000e700000000800 */
[----:B------:R-:W2:Y:S01]  /*0080*/  LDC.64 R6, c[0x0][0x388] ;  /* 0x0000e200ff067b82 */ /* 0x000ea20000000a00 */
[C---:B0-----:R-:W-:Y:S01]  /*0090*/  VIADD R0, R8.reuse, UR4 ;  /* 0x0000000408007c36 */ /* 0x041fe20008000000 */
[----:B------:R-:W0:Y:S01]  /*00a0*/  LDCU.64 UR4, c[0x0][0x358] ;  /* 0x00006b00ff0477ac */ /* 0x000e220008000a00 */
[----:B-1----:R-:W-:Y:S01]  /*00b0*/  IMAD R3, R3, UR6, R8 ;  /* 0x0000000603037c24 */ /* 0x002fe2000f8e0208 */
[----:B------:R-:W-:-:S02]  /*00c0*/  ISETP.NE.AND P0, PT, R8, RZ, PT ;  /* 0x000000ff0800720c */ /* 0x000fc40003f05270 */
[----:B------:R-:W-:-:S05]  /*00d0*/  LOP3.LUT R0, R0, 0xaad26b49, RZ, 0x3c, !PT ;  /* 0xaad26b4900007812 */ /* 0x000fca00078e3cff */
[----:B------:R-:W-:Y:S02]  /*00e0*/  IMAD R0, R0, 0x4182bed5, RZ ;  /* 0x4182bed500007824 */ /* 0x000fe400078e02ff */
[----:B--2---:R-:W-:-:S03]  /*00f0*/  IMAD.WIDE.U32 R6, R3, 0x30, R6 ;  /* 0x0000003003067825 */ /* 0x004fc600078e0006 */
[C---:B------:R-:W-:Y:S01]  /*0100*/  LOP3.LUT R4, R0.reuse, 0x159a55e5, RZ, 0x3c, !PT ;  /* 0x159a55e500047812 */ /* 0x040fe200078e3cff */
[C---:B------:R-:W-:Y:S02]  /*0110*/  VIADD R2, R0.reuse, 0xd9f6dc18 ;  /* 0xd9f6dc1800027836 */ /* 0x040fe40000000000 */
[C---:B------:R-:W-:Y:S02]  /*0120*/  VIADD R3, R0.reuse, 0x75bcd15 ;  /* 0x075bcd1500037836 */ /* 0x040fe40000000000 */
[----:B------:R-:W-:Y:S01]  /*0130*/  VIADD R11, R0, 0x583f19 ;  /* 0x00583f19000b7836 */ /* 0x000fe20000000000 */
[----:B0-----:R0:W-:Y:S04]  /*0140*/  STG.E.64 desc[UR4][R6.64+0x8], R4 ;  /* 0x0000080406007986 */ /* 0x0011e8000c101b04 */
[----:B------:R0:W-:Y:S04]  /*0150*/  STG.E.64 desc[UR4][R6.64], R2 ;  /* 0x0000000206007986 */ /* 0x0001e8000c101b04 */
[----:B------:R0:W-:Y:S01]  /*0160*/  STG.E.64 desc[UR4][R6.64+0x10], R10 ;  /* 0x0000100a06007986 */ /* 0x0001e2000c101b04 */
[----:B------:R-:W-:Y:S05]  /*0170*/  @!P0 BRA `(.L_x_2) ;  /* 0x0000000c00408947 */ /* 0x000fea0003800000 */
[----:B------:R-:W-:Y:S01]  /*0180*/  IMAD.MOV.U32 R0, RZ, RZ, R8 ;  /* 0x000000ffff007224 */ /* 0x000fe200078e0008 */
[----:B------:R-:W-:-:S07]  /*0190*/  CS2R R12, SRZ ;  /* 0x00000000000c7805 */ /* 0x000fce000001ff00 */
.L_x_8:
[----:B0-----:R-:W-:Y:S01]  /*01a0*/  LOP3.LUT R2, R0, 0x3, RZ, 0xc0, !PT ;  /* 0x0000000300027812 */ /* 0x001fe200078ec0ff */
[----:B------:R-:W-:Y:S03]  /*01b0*/  BSSY.RECONVERGENT B1, `(.L_x_3) ;  /* 0x00000c6000017945 */ /* 0x000fe60003800200 */
[----:B------:R-:W-:-:S04]  /*01c0*/  ISETP.NE.U32.AND P0, PT, R2, RZ, PT ;  /* 0x000000ff0200720c */ /* 0x000fc80003f05070 */
[----:B------:R-:W-:-:S13]  /*01d0*/  ISETP.NE.AND.EX P0, PT, RZ, RZ, PT, P0 ;  /* 0x000000ffff00720c */ /* 0x000fda0003f05300 */
[----:B------:R-:W-:Y:S05]  /*01e0*/  @!P0 BRA `(.L_x_4) ;  /* 0x0000000c00088947 */ /* 0x000fea0003800000 */
[----:B------:R-:W0:Y:S01]  /*01f0*/  LDC.64 R8, c[0x4][RZ] ;  /* 0x01000000ff087b82 */ /* 0x000e220000000a00 */
[----:B------:R-:W-:Y:S02]  /*0200*/  IMAD.MOV.U32 R14, RZ, RZ, RZ ;  /* 0x000000ffff0e7224 */ /* 0x000fe400078e00ff */
[----:B0-----:R-:W-:-:S07]  /*0210*/  IMAD.WIDE.U32 R8, R12, 0xc80, R8 ;  /* 0x00000c800c087825 */ /* 0x001fce00078e0008 */
.L_x_7:
[----:B0-----:R-:W-:Y:S01]  /*0220*/  IMAD.MOV.U32 R15, RZ, RZ, RZ ;  /* 0x000000ffff0f7224 */ /* 0x001fe200078e00ff */
[----:B------:R-:W-:Y:S01]  /*0230*/  CS2R R2, SRZ ;  /* 0x0000000000027805 */ /* 0x000fe2000001ff00 */
[----:B------:R-:W-:Y:S01]  /*0240*/  IMAD.MOV.U32 R17, RZ, RZ, RZ ;  /* 0x000000ffff117224 */ /* 0x000fe200078e00ff */
[----:B------:R-:W-:-:S07]  /*0250*/  CS2R R4, SRZ ;  /* 0x0000000000047805 */ /* 0x000fce000001ff00 */
.L_x_6:
[----:B------:R-:W-:-:S05]  /*0260*/  IMAD.WIDE.U32 R10, R17, 0x4, R6 ;  /* 0x00000004110a7825 */ /* 0x000fca00078e0006 */
[----:B------:R0:W5:Y:S01]  /*0270*/  LDG.E R16, desc[UR4][R10.64+0x4] ;  /* 0x000004040a107981 */ /* 0x000162000c1e1900 */
[----:B------:R-:W-:-:S07]  /*0280*/  IMAD.MOV.U32 R19, RZ, RZ, RZ ;  /* 0x000000ffff137224 */ /* 0x000fce00078e00ff */
.L_x_5:
[----:B-----5:R-:W-:Y:S01]  /*0290*/  SHF.R.U32.HI R24, RZ, R19, R16 ;  /* 0x00000013ff187219 */ /* 0x020fe20000011610 */
[----:B0-----:R-:W-:-:S03]  /*02a0*/  IMAD.SHL.U32 R10, R17, 0x20, RZ ;  /* 0x00000020110a7824 */ /* 0x001fc600078e00ff */
[----:B------:R-:W-:Y:S01]  /*02b0*/  LOP3.LUT R11, R24, 0x1, RZ, 0xc0, !PT ;  /* 0x00000001180b7812 */ /* 0x000fe200078ec0ff */
[----:B------:R-:W-:-:S03]  /*02c0*/  IMAD.IADD R10, R10, 0x1, R19 ;  /* 0x000000010a0a7824 */ /* 0x000fc600078e0213 */
[----:B------:R-:W-:Y:S01]  /*02d0*/  ISETP.NE.U32.AND P0, PT, R11, 0x1, PT ;  /* 0x000000010b00780c */ /* 0x000fe20003f05070 */
[----:B------:R-:W-:-:S03]  /*02e0*/  IMAD R11, R10, 0x5, RZ ;  /* 0x000000050a0b7824 */ /* 0x000fc600078e02ff */
[----:B------:R-:W-:Y:S01]  /*02f0*/  R2P PR, R24, 0x7e ;  /* 0x0000007e18007804 */ /* 0x000fe20000000000 */
[----:B------:R-:W-:-:S08]  /*0300*/  IMAD.WIDE.U32 R10, R11, 0x4, R8 ;  /* 0x000000040b0a7825 */ /* 0x000fd000078e0008 */
[----:B------:R-:W2:Y:S04]  /*0310*/  @!P0 LDG.E R18, desc[UR4][R10.64] ;  /* 0x000000040a128981 */ /* 0x000ea8000c1e1900 */
[----:B------:R-:W3:Y:S04]  /*0320*/  @!P0 LDG.E R20, desc[UR4][R10.64+0x10] ;  /* 0x000010040a148981 */ /* 0x000ee8000c1e1900 */
[----:B------:R-:W4:Y:S04]  /*0330*/  @P1 LDG.E R22, desc[UR4][R10.64+0x14] ;  /* 0x000014040a161981 */ /* 0x000f28000c1e1900 */
[----:B------:R-:W4:Y:S04]  /*0340*/  @P2 LDG.E R26, desc[UR4][R10.64+0x28] ;  /* 0x000028040a1a2981 */ /* 0x000f28000c1e1900 */
[----:B------:R-:W4:Y:S04]  /*0350*/  @!P0 LDG.E R21, desc[UR4][R10.64+0x4] ;  /* 0x000004040a158981 */ /* 0x000f28000c1e1900 */
[----:B------:R-:W4:Y:S04]  /*0360*/  @!P0 LDG.E R23, desc[UR4][R10.64+0xc] ;  /* 0x00000c040a178981 */ /* 0x000f28000c1e1900 */
[----:B------:R-:W4:Y:S04]  /*0370*/  @P1 LDG.E R25, desc[UR4][R10.64+0x18] ;  /* 0x000018040a191981 */ /* 0x000f28000c1e1900 */
[----:B------:R-:W4:Y:S04]  /*0380*/  @P3 LDG.E R28, desc[UR4][R10.64+0x3c] ;  /* 0x00003c040a1c3981 */ /* 0x000f28000c1e1900 */
[----:B------:R-:W4:Y:S01]  /*0390*/  @P6 LDG.E R27, desc[UR4][R10.64+0x7c] ;  /* 0x00007c040a1b6981 */ /* 0x000f22000c1e1900 */
[----:B--2---:R-:W-:-:S03]  /*03a0*/  @!P0 LOP3.LUT R15, R15, R18, RZ, 0x3c, !PT ;  /* 0x000000120f0f8212 */ /* 0x004fc600078e3cff */
[----:B------:R-:W2:Y:S01]  /*03b0*/  @!P0 LDG.E R18, desc[UR4][R10.64+0x8] ;  /* 0x000008040a128981 */ /* 0x000ea2000c1e1900 */
[----:B---3--:R-:W-:-:S03]  /*03c0*/  @!P0 LOP3.LUT R3, R3, R20, RZ, 0x3c, !PT ;  /* 0x0000001403038212 */ /* 0x008fc600078e3cff */
[----:B------:R-:W3:Y:S01]  /*03d0*/  @P1 LDG.E R20, desc[UR4][R10.64+0x24] ;  /* 0x000024040a141981 */ /* 0x000ee2000c1e1900 */
[----:B----4-:R-:W-:-:S03]  /*03e0*/  @P1 LOP3.LUT R15, R15, R22, RZ, 0x3c, !PT ;  /* 0x000000160f0f1212 */ /* 0x010fc600078e3cff */
[----:B------:R-:W4:Y:S01]  /*03f0*/  @P2 LDG.E R22, desc[UR4][R10.64+0x38] ;  /* 0x000038040a162981 */ /* 0x000f22000c1e1900 */
[----:B------:R-:W-:-:S03]  /*0400*/  @P2 LOP3.LUT R15, R15, R26, RZ, 0x3c, !PT ;  /* 0x0000001a0f0f2212 */ /* 0x000fc600078e3cff */
[----:B------:R-:W4:Y:S01]  /*0410*/  @P4 LDG.E R26, desc[UR4][R10.64+0x50] ;  /* 0x000050040a1a4981 */ /* 0x000f22000c1e1900 */
[----:B------:R-:W-:-:S03]  /*0420*/  @!P0 LOP3.LUT R4, R4, R21, RZ, 0x3c, !PT ;  /* 0x0000001504048212 */ /* 0x000fc600078e3cff */
[----:B------:R-:W4:Y:S01]  /*0430*/  @P1 LDG.E R21, desc[UR4][R10.64+0x20] ;  /* 0x000020040a151981 */ /* 0x000f22000c1e1900 */
[----:B------:R-:W-:-:S03]  /*0440*/  @!P0 LOP3.LUT R2, R2, R23, RZ, 0x3c, !PT ;  /* 0x0000001702028212 */ /* 0x000fc600078e3cff */
[----:B------:R-:W4:Y:S01]  /*0450*/  @P2 LDG.E R23, desc[UR4][R10.64+0x2c] ;  /* 0x00002c040a172981 */ /* 0x000f22000c1e1900 */
[----:B------:R-:W-:-:S03]  /*0460*/  @P1 LOP3.LUT R4, R4, R25, RZ, 0x3c, !PT ;  /* 0x0000001904041212 */ /* 0x000fc600078e3cff */
[----:B------:R-:W4:Y:S01]  /*0470*/  @P2 LDG.E R25, desc[UR4][R10.64+0x34] ;  /* 0x000034040a192981 */ /* 0x000f22000c1e1900 */
[----:B--2---:R-:W-:-:S03]  /*0480*/  @!P0 LOP3.LUT R5, R5, R18, RZ, 0x3c, !PT ;  /* 0x0000001205058212 */ /* 0x004fc600078e3cff */
[----:B------:R-:W2:Y:S01]  /*0490*/  @P1 LDG.E R18, desc[UR4][R10.64+0x1c] ;  /* 0x00001c040a121981 */ /* 0x000ea2000c1e1900 */
[----:B---3--:R-:W-:-:S03]  /*04a0*/  @P1 LOP3.LUT R3, R3, R20, RZ, 0x3c, !PT ;  /* 0x0000001403031212 */ /* 0x008fc600078e3cff */
[----:B------:R-:W3:Y:S01]  /*04b0*/  @P2 LDG.E R20, desc[UR4][R10.64+0x30] ;  /* 0x000030040a142981 */ /* 0x000ee2000c1e1900 */
[----:B----4-:R-:W-:-:S03]  /*04c0*/  @P2 LOP3.LUT R3, R3, R22, RZ, 0x3c, !PT ;  /* 0x0000001603032212 */ /* 0x010fc600078e3cff */
[----:B------:R-:W4:Y:S01]  /*04d0*/  @P3 LDG.E R22, desc[UR4][R10.64+0x4c] ;  /* 0x00004c040a163981 */ /* 0x000f22000c1e1900 */
[----:B------:R-:W-:-:S04]  /*04e0*/  @P3 LOP3.LUT R15, R15, R28, RZ, 0x3c, !PT ;  /* 0x0000001c0f0f3212 */ /* 0x000fc800078e3cff */
[----:B------:R-:W-:Y:S02]  /*04f0*/  @P4 LOP3.LUT R15, R15, R26, RZ, 0x3c, !PT ;  /* 0x0000001a0f0f4212 */ /* 0x000fe400078e3cff */
[----:B------:R-:W-:Y:S01]  /*0500*/  @P1 LOP3.LUT R2, R2, R21, RZ, 0x3c, !PT ;  /* 0x0000001502021212 */ /* 0x000fe200078e3cff */
[----:B------:R-:W4:Y:S04]  /*0510*/  @P5 LDG.E R26, desc[UR4][R10.64+0x64] ;  /* 0x000064040a1a5981 */ /* 0x000f28000c1e1900 */
[----:B------:R-:W4:Y:S01]  /*0520*/  @P3 LDG.E R21, desc[UR4][R10.64+0x40] ;  /* 0x000040040a153981 */ /* 0x000f22000c1e1900 */
[----:B------:R-:W-:Y:S02]  /*0530*/  @P2 LOP3.LUT R4, R4, R23, RZ, 0x3c, !PT ;  /* 0x0000001704042212 */ /* 0x000fe400078e3cff */
[----:B------:R-:W-:Y:S01]  /*0540*/  @P2 LOP3.LUT R2, R2, R25, RZ, 0x3c, !PT ;  /* 0x0000001902022212 */ /* 0x000fe200078e3cff */
[----:B------:R-:W4:Y:S04]  /*0550*/  @P3 LDG.E R23, desc[UR4][R10.64+0x48] ;  /* 0x000048040a173981 */ /* 0x000f28000c1e1900 */
[----:B------:R-:W4:Y:S01]  /*0560*/  @P4 LDG.E R25, desc[UR4][R10.64+0x54] ;  /* 0x000054040a194981 */ /* 0x000f22000c1e1900 */
[----:B--2---:R-:W-:-:S03]  /*0570*/  @P1 LOP3.LUT R5, R5, R18, RZ, 0x3c, !PT ;  /* 0x0000001205051212 */ /* 0x004fc600078e3cff */
[----:B------:R-:W2:Y:S01]  /*0580*/  @P3 LDG.E R18, desc[UR4][R10.64+0x44] ;  /* 0x000044040a123981 */ /* 0x000ea2000c1e1900 */
[----:B---3--:R-:W-:-:S03]  /*0590*/  @P2 LOP3.LUT R5, R5, R20, RZ, 0x3c, !PT ;  /* 0x0000001405052212 */ /* 0x008fc600078e3cff */
[----:B------:R-:W3:Y:S01]  /*05a0*/  @P4 LDG.E R20, desc[UR4][R10.64+0x58] ;  /* 0x000058040a144981 */ /* 0x000ee2000c1e1900 */
[----:B----4-:R-:W-:-:S03]  /*05b0*/  @P3 LOP3.LUT R3, R3, R22, RZ, 0x3c, !PT ;  /* 0x0000001603033212 */ /* 0x010fc600078e3cff */
[----:B------:R-:W4:Y:S01]  /*05c0*/  @P4 LDG.E R22, desc[UR4][R10.64+0x60] ;  /* 0x000060040a164981 */ /* 0x000f22000c1e1900 */
[----:B------:R-:W-:Y:S02]  /*05d0*/  LOP3.LUT P0, RZ, R24, 0x80, RZ, 0xc0, !PT ;  /* 0x0000008018ff7812 */ /* 0x000fe4000780c0ff */
[----:B------:R-:W-:Y:S02]  /*05e0*/  @P5 LOP3.LUT R15, R15, R26, RZ, 0x3c, !PT ;  /* 0x0000001a0f0f5212 */ /* 0x000fe400078e3cff */
[----:B------:R-:W4:Y:S01]  /*05f0*/  @P6 LDG.E R26, desc[UR4][R10.64+0x78] ;  /* 0x000078040a1a6981 */ /* 0x000f22000c1e1900 */
[----:B------:R-:W-:-:S03]  /*0600*/  @P3 LOP3.LUT R4, R4, R21, RZ, 0x3c, !PT ;  /* 0x0000001504043212 */ /* 0x000fc600078e3cff */
[----:B------:R-:W4:Y:S01]  /*0610*/  @P4 LDG.E R21, desc[UR4][R10.64+0x5c] ;  /* 0x00005c040a154981 */ /* 0x000f22000c1e1900 */
[----:B------:R-:W-:-:S03]  /*0620*/  @P3 LOP3.LUT R2, R2, R23, RZ, 0x3c, !PT ;  /* 0x0000001702023212 */ /* 0x000fc600078e3cff */
[----:B------:R-:W4:Y:S01]  /*0630*/  @P5 LDG.E R23, desc[UR4][R10.64+0x68] ;  /* 0x000068040a175981 */ /* 0x000f22000c1e1900 */
[----:B------:R-:W-:-:S03]  /*0640*/  @P4 LOP3.LUT R4, R4, R25, RZ, 0x3c, !PT ;  /* 0x0000001904044212 */ /* 0x000fc600078e3cff */
[----:B------:R-:W4:Y:S01]  /*0650*/  @P5 LDG.E R25, desc[UR4][R10.64+0x70] ;  /* 0x000070040a195981 */ /* 0x000f22000c1e1900 */
[----:B--2---:R-:W-:-:S03]  /*0660*/  @P3 LOP3.LUT R5, R5, R18, RZ, 0x3c, !PT ;  /* 0x0000001205053212 */ /* 0x004fc600078e3cff */
[----:B------:R-:W2:Y:S01]  /*0670*/  @P5 LDG.E R18, desc[UR4][R10.64+0x6c] ;  /* 0x00006c040a125981 */ /* 0x000ea2000c1e1900 */
[----:B---3--:R-:W-:-:S03]  /*0680*/  @P4 LOP3.LUT R5, R5, R20, RZ, 0x3c, !PT ;  /* 0x0000001405054212 */ /* 0x008fc600078e3cff */
[----:B------:R-:W3:Y:S01]  /*0690*/  @P5 LDG.E R20, desc[UR4][R10.64+0x74] ;  /* 0x000074040a145981 */ /* 0x000ee2000c1e1900 */
[----:B----4-:R-:W-:-:S03]  /*06a0*/  @P4 LOP3.LUT R3, R3, R22, RZ, 0x3c, !PT ;  /* 0x0000001603034212 */ /* 0x010fc600078e3cff */
[----:B------:R-:W4:Y:S01]  /*06b0*/  @P0 LDG.E R22, desc[UR4][R10.64+0x8c] ;  /* 0x00008c040a160981 */ /* 0x000f22000c1e1900 */
[----:B------:R-:W-:-:S03]  /*06c0*/  @P6 LOP3.LUT R15, R15, R26, RZ, 0x3c, !PT ;  /* 0x0000001a0f0f6212 */ /* 0x000fc600078e3cff */
        /* <DEDUP_REMOVED lines=13> */
[----:B------:R-:W-:Y:S02]  /*07a0*/  @P6 LOP3.LUT R4, R4, R27, RZ, 0x3c, !PT ;  /* 0x0000001b04046212 */ /* 0x000fe400078e3cff */
[----:B------:R-:W-:Y:S02]  /*07b0*/  @P6 LOP3.LUT R2, R2, R21, RZ, 0x3c, !PT ;  /* 0x0000001502026212 */ /* 0x000fe400078e3cff */
[----:B------:R-:W-:Y:S02]  /*07c0*/  @P0 LOP3.LUT R4, R4, R23, RZ, 0x3c, !PT ;  /* 0x0000001704040212 */ /* 0x000fe400078e3cff */
[----:B------:R-:W-:Y:S02]  /*07d0*/  @P0 LOP3.LUT R2, R2, R25, RZ, 0x3c, !PT ;  /* 0x0000001902020212 */ /* 0x000fe400078e3cff */
[----:B--2---:R-:W-:Y:S02]  /*07e0*/  @P6 LOP3.LUT R5, R5, R18, RZ, 0x3c, !PT ;  /* 0x0000001205056212 */ /* 0x004fe400078e3cff */
[----:B---3--:R-:W-:-:S02]  /*07f0*/  @P6 LOP3.LUT R3, R3, R20, RZ, 0x3c, !PT ;  /* 0x0000001403036212 */ /* 0x008fc400078e3cff */
[----:B----4-:R-:W-:Y:S02]  /*0800*/  @P0 LOP3.LUT R5, R5, R22, RZ, 0x3c, !PT ;  /* 0x0000001605050212 */ /* 0x010fe400078e3cff */
[----:B------:R-:W-:Y:S02]  /*0810*/  @P0 LOP3.LUT R3, R3, R26, RZ, 0x3c, !PT ;  /* 0x0000001a03030212 */ /* 0x000fe400078e3cff */
[----:B------:R-:W-:-:S13]  /*0820*/  R2P PR, R24.B1, 0x7f ;  /* 0x0000007f18007804 */ /* 0x000fda0000001000 */
[----:B------:R-:W2:Y:S04]  /*0830*/  @P0 LDG.E R18, desc[UR4][R10.64+0xa0] ;  /* 0x0000a0040a120981 */ /* 0x000ea8000c1e1900 */
[----:B------:R-:W3:Y:S04]  /*0840*/  @P1 LDG.E R22, desc[UR4][R10.64+0xb4] ;  /* 0x0000b4040a161981 */ /* 0x000ee8000c1e1900 */
[----:B------:R-:W4:Y:S04]  /*0850*/  @P2 LDG.E R26, desc[UR4][R10.64+0xc8] ;  /* 0x0000c8040a1a2981 */ /* 0x000f28000c1e1900 */
[----:B------:R-:W4:Y:S04]  /*0860*/  @P3 LDG.E R28, desc[UR4][R10.64+0xdc] ;  /* 0x0000dc040a1c3981 */ /* 0x000f28000c1e1900 */
[----:B------:R-:W4:Y:S04]  /*0870*/  @P0 LDG.E R23, desc[UR4][R10.64+0xa4] ;  /* 0x0000a4040a170981 */ /* 0x000f28000c1e1900 */
[----:B------:R-:W4:Y:S04]  /*0880*/  @P0 LDG.E R20, desc[UR4][R10.64+0xa8] ;  /* 0x0000a8040a140981 */ /* 0x000f28000c1e1900 */
[----:B------:R-:W4:Y:S04]  /*0890*/  @P4 LDG.E R25, desc[UR4][R10.64+0xf0] ;  /* 0x0000f0040a194981 */ /* 0x000f28000c1e1900 */
        /* <DEDUP_REMOVED lines=21> */
[----:B------:R-:W-:Y:S02]  /*09f0*/  LOP3.LUT P0, RZ, R24, 0x8000, RZ, 0xc0, !PT ;  /* 0x0000800018ff7812 */ /* 0x000fe4000780c0ff */
[----:B----4-:R-:W-:Y:S01]  /*0a00*/  @P5 LOP3.LUT R15, R15, R26, RZ, 0x3c, !PT ;  /* 0x0000001a0f0f5212 */ /* 0x010fe200078e3cff */
[----:B------:R-:W4:Y:S04]  /*0a10*/  @P3 LDG.E R24, desc[UR4][R10.64+0xe4] ;  /* 0x0000e4040a183981 */ /* 0x000f28000c1e1900 */
[----:B------:R-:W2:Y:S01]  /*0a20*/  @P6 LDG.E R26, desc[UR4][R10.64+0x118] ;  /* 0x000118040a1a6981 */ /* 0x000ea2000c1e1900 */
        /* <DEDUP_REMOVED lines=8> */
[----:B---3--:R-:W-:-:S03]  /*0ab0*/  @P2 LOP3.LUT R3, R3, R22, RZ, 0x3c, !PT ;  /* 0x0000001603032212 */ /* 0x008fc600078e3cff */
[----:B------:R-:W3:Y:S01]  /*0ac0*/  @P4 LDG.E R22, desc[UR4][R10.64+0x100] ;  /* 0x000100040a164981 */ /* 0x000ee2000c1e1900 */
[----:B--2---:R-:W-:-:S03]  /*0ad0*/  @P6 LOP3.LUT R15, R15, R26, RZ, 0x3c, !PT ;  /* 0x0000001a0f0f6212 */ /* 0x004fc600078e3cff */
[----:B------:R-:W2:Y:S01]  /*0ae0*/  @P0 LDG.E R26, desc[UR4][R10.64+0x12c] ;  /* 0x00012c040a1a0981 */ /* 0x000ea2000c1e1900 */
[----:B----4-:R-:W-:-:S03]  /*0af0*/  @P2 LOP3.LUT R2, R2, R23, RZ, 0x3c, !PT ;  /* 0x0000001702022212 */ /* 0x010fc600078e3cff */
[----:B------:R-:W4:Y:S01]  /*0b00*/  @P4 LDG.E R23, desc[UR4][R10.64+0xfc] ;  /* 0x0000fc040a174981 */ /* 0x000f22000c1e1900 */
[----:B------:R-:W-:-:S03]  /*0b10*/  @P2 LOP3.LUT R5, R5, R20, RZ, 0x3c, !PT ;  /* 0x0000001405052212 */ /* 0x000fc600078e3cff */
[----:B------:R-:W4:Y:S01]  /*0b20*/  @P4 LDG.E R20, desc[UR4][R10.64+0xf8] ;  /* 0x0000f8040a144981 */ /* 0x000f22000c1e1900 */
[----:B------:R-:W-:Y:S02]  /*0b30*/  @P3 LOP3.LUT R2, R2, R27, RZ, 0x3c, !PT ;  /* 0x0000001b02023212 */ /* 0x000fe400078e3cff */
[----:B------:R-:W-:Y:S01]  /*0b40*/  @P3 LOP3.LUT R4, R4, R25, RZ, 0x3c, !PT ;  /* 0x0000001904043212 */ /* 0x000fe200078e3cff */
[----:B------:R-:W4:Y:S01]  /*0b50*/  @P5 LDG.E R27, desc[UR4][R10.64+0x110] ;  /* 0x000110040a1b5981 */ /* 0x000f22000c1e1900 */
[----:B------:R-:W-:-:S03]  /*0b60*/  @P3 LOP3.LUT R5, R5, R24, RZ, 0x3c, !PT ;  /* 0x0000001805053212 */ /* 0x000fc600078e3cff */
[----:B------:R-:W4:Y:S04]  /*0b70*/  @P5 LDG.E R25, desc[UR4][R10.64+0x108] ;  /* 0x000108040a195981 */ /* 0x000f28000c1e1900 */
        /* <DEDUP_REMOVED lines=19> */
[----:B------:R-:W-:-:S05]  /*0cb0*/  VIADD R19, R19, 0x10 ;  /* 0x0000001013137836 */ /* 0x000fca0000000000 */
[----:B------:R-:W-:Y:S02]  /*0cc0*/  ISETP.NE.AND P1, PT, R19, 0x20, PT ;  /* 0x000000201300780c */ /* 0x000fe40003f25270 */
[----:B------:R-:W-:Y:S02]  /*0cd0*/  @P5 LOP3.LUT R3, R3, R18, RZ, 0x3c, !PT ;  /* 0x0000001203035212 */ /* 0x000fe400078e3cff */
[----:B------:R-:W-:Y:S02]  /*0ce0*/  @P6 LOP3.LUT R4, R4, R21, RZ, 0x3c, !PT ;  /* 0x0000001504046212 */ /* 0x000fe400078e3cff */
[----:B---3--:R-:W-:-:S04]  /*0cf0*/  @P6 LOP3.LUT R3, R3, R22, RZ, 0x3c, !PT ;  /* 0x0000001603036212 */ /* 0x008fc800078e3cff */
[----:B--2---:R-:W-:Y:S02]  /*0d00*/  @P0 LOP3.LUT R3, R3, R26, RZ, 0x3c, !PT ;  /* 0x0000001a03030212 */ /* 0x004fe400078e3cff */
[----:B----4-:R-:W-:Y:S02]  /*0d10*/  @P6 LOP3.LUT R2, R2, R23, RZ, 0x3c, !PT ;  /* 0x0000001702026212 */ /* 0x010fe400078e3cff */
[----:B------:R-:W-:Y:S02]  /*0d20*/  @P6 LOP3.LUT R5, R5, R20, RZ, 0x3c, !PT ;  /* 0x0000001405056212 */ /* 0x000fe400078e3cff */
[----:B------:R-:W-:Y:S02]  /*0d30*/  @P0 LOP3.LUT R2, R2, R27, RZ, 0x3c, !PT ;  /* 0x0000001b02020212 */ /* 0x000fe400078e3cff */
[----:B------:R-:W-:Y:S02]  /*0d40*/  @P0 LOP3.LUT R4, R4, R25, RZ, 0x3c, !PT ;  /* 0x0000001904040212 */ /* 0x000fe400078e3cff */
[----:B------:R-:W-:Y:S01]  /*0d50*/  @P0 LOP3.LUT R5, R5, R24, RZ, 0x3c, !PT ;  /* 0x0000001805050212 */ /* 0x000fe200078e3cff */
[----:B------:R-:W-:Y:S06]  /*0d60*/  @P1 BRA `(.L_x_5) ;  /* 0xfffffff400481947 */ /* 0x000fec000383ffff */
[----:B------:R-:W-:-:S05]  /*0d70*/  VIADD R17, R17, 0x1 ;  /* 0x0000000111117836 */ /* 0x000fca0000000000 */
[----:B------:R-:W-:-:S13]  /*0d80*/  ISETP.NE.AND P0, PT, R17, 0x5, PT ;  /* 0x000000051100780c */ /* 0x000fda0003f05270 */
[----:B------:R-:W-:Y:S05]  /*0d90*/  @P0 BRA `(.L_x_6) ;  /* 0xfffffff400300947 */ /* 0x000fea000383ffff */
[----:B------:R0:W-:Y:S01]  /*0da0*/  STG.E.64 desc[UR4][R6.64+0x8], R4 ;  /* 0x0000080406007986 */ /* 0x0001e2000c101b04 */
[----:B------:R-:W-:Y:S01]  /*0db0*/  VIADD R14, R14, 0x1 ;  /* 0x000000010e0e7836 */ /* 0x000fe20000000000 */
[----:B------:R-:W-:Y:S02]  /*0dc0*/  LOP3.LUT R11, R0, 0x3, RZ, 0xc0, !PT ;  /* 0x00000003000b7812 */ /* 0x000fe400078ec0ff */
[----:B------:R0:W-:Y:S02]  /*0dd0*/  STG.E.64 desc[UR4][R6.64+0x10], R2 ;  /* 0x0000100206007986 */ /* 0x0001e4000c101b04 */
[----:B------:R-:W-:Y:S02]  /*0de0*/  ISETP.GE.U32.AND P0, PT, R14, R11, PT ;  /* 0x0000000b0e00720c */ /* 0x000fe40003f06070 */
[----:B------:R0:W-:Y:S11]  /*0df0*/  STG.E desc[UR4][R6.64+0x4], R15 ;  /* 0x0000040f06007986 */ /* 0x0001f6000c101904 */
[----:B------:R-:W-:Y:S05]  /*0e00*/  @!P0 BRA `(.L_x_7) ;  /* 0xfffffff400048947 */ /* 0x000fea000383ffff */
.L_x_4:
[----:B------:R-:W-:Y:S05]  /*0e10*/  BSYNC.RECONVERGENT B1 ;  /* 0x0000000000017941 */ /* 0x000fea0003800200 */
.L_x_3:
[----:B------:R-:W-:Y:S01]  /*0e20*/  ISETP.GT.U32.AND P0, PT, R0, 0x3, PT ;  /* 0x000000030000780c */ /* 0x000fe20003f04070 */
[----:B------:R-:W-:Y:S01]  /*0e30*/  VIADD R12, R12, 0x1 ;  /* 0x000000010c0c7836 */ /* 0x000fe20000000000 */
[--C-:B------:R-:W-:Y:S02]  /*0e40*/  SHF.R.U64 R0, R0, 0x2, R13.reuse ;  /* 0x0000000200007819 */ /* 0x100fe4000000120d */
[----:B------:R-:W-:Y:S02]  /*0e50*/  ISETP.GT.U32.AND.EX P0, PT, R13, RZ, PT, P0 ;  /* 0x000000ff0d00720c */ /* 0x000fe40003f04100 */
[----:B------:R-:W-:-:S11]  /*0e60*/  SHF.R.U32.HI R13, RZ, 0x2, R13 ;  /* 0x00000002ff0d7819 */ /* 0x000fd6000001160d */
[----:B------:R-:W-:Y:S05]  /*0e70*/  @P0 BRA `(.L_x_8) ;  /* 0xfffffff000c80947 */ /* 0x000fea000383ffff */
.L_x_2:
[----:B------:R-:W-:Y:S05]  /*0e80*/  BSYNC.RECONVERGENT B0 ;  /* 0x0000000000007941 */ /* 0x000fea0003800200 */
.L_x_1:
[----:B------:R-:W-:Y:S04]  /*0e90*/  STG.E.64 desc[UR4][R6.64+0x18], RZ ;  /* 0x000018ff06007986 */ /* 0x000fe8000c101b04 */
[----:B------:R-:W-:Y:S04]  /*0ea0*/  STG.E desc[UR4][R6.64+0x20], RZ ;  /* 0x000020ff06007986 */ /* 0x000fe8000c101904 */
[----:B------:R-:W-:Y:S01]  /*0eb0*/  STG.E.64 desc[UR4][R6.64+0x28], RZ ;  /* 0x000028ff06007986 */ /* 0x000fe2000c101b04 */
[----:B------:R-:W-:Y:S05]  /*0ec0*/  EXIT ;  /* 0x000000000000794d */ /* 0x000fea0003800000 */
.L_x_9:
        /* <DEDUP_REMOVED lines=11> */
.L_x_11:


//--------------------- .nv.global.init           --------------------------
	.section	.nv.global.init,"aw",@progbits
	.align	4
.nv.global.init:
	.type		mrg32k3aM1SubSeq,@object
	.size		mrg32k3aM1SubSeq,(mrg32k3aM2SubSeq - mrg32k3aM1SubSeq)
mrg32k3aM1SubSeq:
        /*0000*/ 	.byte	0x0b, 0xcc, 0xee, 0x04, 0x73, 0x29, 0x8b, 0x6f, 0xf6, 0x53, 0x03, 0xf6, 0x23, 0xf6, 0xea, 0xda
        /* <DEDUP_REMOVED lines=125> */
	.type		mrg32k3aM2SubSeq,@object
	.size		mrg32k3aM2SubSeq,(mrg32k3aM1 - mrg32k3aM2SubSeq)
mrg32k3aM2SubSeq:
        /* <DEDUP_REMOVED lines=126> */
	.type		mrg32k3aM1,@object
	.size		mrg32k3aM1,(mrg32k3aM1Seq - mrg32k3aM1)
mrg32k3aM1:
        /* <DEDUP_REMOVED lines=144> */
	.type		mrg32k3aM1Seq,@object
	.size		mrg32k3aM1Seq,(mrg32k3aM2 - mrg32k3aM1Seq)
mrg32k3aM1Seq:
        /* <DEDUP_REMOVED lines=144> */
	.type		mrg32k3aM2,@object
	.size		mrg32k3aM2,(mrg32k3aM2Seq - mrg32k3aM2)
mrg32k3aM2:
        /* <DEDUP_REMOVED lines=144> */
	.type		mrg32k3aM2Seq,@object
	.size		mrg32k3aM2Seq,(precalc_xorwow_matrix - mrg32k3aM2Seq)
mrg32k3aM2Seq:
        /* <DEDUP_REMOVED lines=144> */
	.type		precalc_xorwow_matrix,@object
	.size		precalc_xorwow_matrix,(precalc_xorwow_offset_matrix - precalc_xorwow_matrix)
precalc_xorwow_matrix:
        /* <DEDUP_REMOVED lines=6400> */
	.type		precalc_xorwow_offset_matrix,@object
	.size		precalc_xorwow_offset_matrix,(.L_1 - precalc_xorwow_offset_matrix)
precalc_xorwow_offset_matrix:
        /* <DEDUP_REMOVED lines=6400> */
.L_1:


//--------------------- .nv.shared.reserved.0     --------------------------
	.section	.nv.shared.reserved.0,"aw",@nobits
	.weak		__nv_reservedSMEM_offset_0_alias
	.size		__nv_reservedSMEM_offset_0_alias, 0, 64
	.other		__nv_reservedSMEM_offset_0_alias,@"STO_CUDA_RESERVED_SHARED STV_DEFAULT"
__nv_reservedSMEM_offset_0_alias:
	.zero		0
	.zero		64


//--------------------- .nv.constant0._Z17devGenUniformRandP17curandStateXORWOWPf --------------------------
	.section	.nv.constant0._Z17devGenUniformRandP17curandStateXORWOWPf,"a",@progbits
	.sectionflags	@""
	.align	4
.nv.constant0._Z17devGenUniformRandP17curandStateXORWOWPf:
	.zero		912


//--------------------- .nv.constant0._Z14devSetRngStatejP17curandStateXORWOW --------------------------
	.section	.nv.constant0._Z14devSetRngStatejP17curandStateXORWOW,"a",@progbits
	.sectionflags	@""
	.align	4
.nv.constant0._Z14devSetRngStatejP17curandStateXORWOW:
	.zero		912


//--------------------- SYMBOLS --------------------------

	.type		.nv.reservedSmem.offset0,@object
	.size		.nv.reservedSmem.offset0,0x4
